//
// Generated by NVIDIA NVVM Compiler
//
// Compiler Build ID: CL-36424714
// Cuda compilation tools, release 13.0, V13.0.88
// Based on NVVM 20.0.0
//

.version 9.0
.target sm_100
.address_size 64

	// .globl	_Z16printThreadIndexPiii
.extern .func  (.param .b32 func_retval0) vprintf
(
	.param .b64 vprintf_param_0,
	.param .b64 vprintf_param_1
)
;
.global .align 1 .b8 $str[81] = {116, 104, 114, 101, 97, 100, 95, 105, 100, 32, 40, 37, 100, 44, 37, 100, 41, 32, 98, 108, 111, 99, 107, 95, 105, 100, 32, 40, 37, 100, 44, 37, 100, 41, 32, 99, 111, 111, 114, 100, 105, 110, 97, 116, 101, 32, 40, 37, 100, 44, 37, 100, 41, 32, 103, 108, 111, 98, 97, 108, 32, 105, 110, 100, 101, 120, 32, 37, 50, 100, 32, 105, 118, 97, 108, 32, 37, 50, 100, 10};
.extern .shared .align 16 .b8 sdata[];

.visible .entry _Z16printThreadIndexPiii(
	.param .u64 .ptr .align 1 _Z16printThreadIndexPiii_param_0,
	.param .u32 _Z16printThreadIndexPiii_param_1,
	.param .u32 _Z16printThreadIndexPiii_param_2
)
{
	.local .align 16 .b8 	__local_depot0[32];
	.reg .b64 	%SP;
	.reg .b64 	%SPL;
	.reg .b32 	%r<14>;
	.reg .b64 	%rd<9>;

	mov.u64 	%SPL, __local_depot0;
	cvta.local.u64 	%SP, %SPL;
	ld.param.u64 	%rd1, [_Z16printThreadIndexPiii_param_0];
	ld.param.u32 	%r1, [_Z16printThreadIndexPiii_param_1];
	cvta.to.global.u64 	%rd2, %rd1;
	add.u64 	%rd3, %SP, 0;
	add.u64 	%rd4, %SPL, 0;
	mov.u32 	%r2, %tid.x;
	mov.u32 	%r3, %ctaid.x;
	mov.u32 	%r4, %ntid.x;
	mad.lo.s32 	%r5, %r3, %r4, %r2;
	mov.u32 	%r6, %tid.y;
	mov.u32 	%r7, %ctaid.y;
	mov.u32 	%r8, %ntid.y;
	mad.lo.s32 	%r9, %r7, %r8, %r6;
	mad.lo.s32 	%r10, %r1, %r9, %r5;
	mul.wide.u32 	%rd5, %r10, 4;
	add.s64 	%rd6, %rd2, %rd5;
	ld.global.u32 	%r11, [%rd6];
	st.local.v4.u32 	[%rd4], {%r2, %r6, %r3, %r7};
	st.local.v4.u32 	[%rd4+16], {%r5, %r9, %r10, %r11};
	mov.u64 	%rd7, $str;
	cvta.global.u64 	%rd8, %rd7;
	{ // callseq 0, 0
	.param .b64 param0;
	st.param.b64 	[param0], %rd8;
	.param .b64 param1;
	st.param.b64 	[param1], %rd3;
	.param .b32 retval0;
	call.uni (retval0), 
	vprintf, 
	(
	param0, 
	param1
	);
	ld.param.b32 	%r12, [retval0];
	} // callseq 0
	ret;

}
	// .globl	_Z10cudaEuclidPiS_S_ii
.visible .entry _Z10cudaEuclidPiS_S_ii(
	.param .u64 .ptr .align 1 _Z10cudaEuclidPiS_S_ii_param_0,
	.param .u64 .ptr .align 1 _Z10cudaEuclidPiS_S_ii_param_1,
	.param .u64 .ptr .align 1 _Z10cudaEuclidPiS_S_ii_param_2,
	.param .u32 _Z10cudaEuclidPiS_S_ii_param_3,
	.param .u32 _Z10cudaEuclidPiS_S_ii_param_4
)
{
	.reg .pred 	%p<8>;
	.reg .b32 	%r<27>;
	.reg .b32 	%f<6>;
	.reg .b64 	%rd<12>;

	ld.param.u64 	%rd1, [_Z10cudaEuclidPiS_S_ii_param_0];
	ld.param.u64 	%rd2, [_Z10cudaEuclidPiS_S_ii_param_1];
	ld.param.u64 	%rd3, [_Z10cudaEuclidPiS_S_ii_param_2];
	ld.param.u32 	%r8, [_Z10cudaEuclidPiS_S_ii_param_3];
	ld.param.u32 	%r9, [_Z10cudaEuclidPiS_S_ii_param_4];
	mov.u32 	%r26, %ntid.x;
	mov.u32 	%r11, %ctaid.x;
	mov.u32 	%r2, %tid.x;
	mad.lo.s32 	%r3, %r26, %r11, %r2;
	mov.u32 	%r12, %ntid.y;
	mov.u32 	%r13, %ctaid.y;
	mov.u32 	%r14, %tid.y;
	mad.lo.s32 	%r15, %r12, %r13, %r14;
	setp.ge.s32 	%p1, %r3, %r8;
	setp.ge.s32 	%p2, %r15, %r9;
	or.pred  	%p3, %p1, %p2;
	@%p3 bra 	$L__BB1_7;
	cvta.to.global.u64 	%rd4, %rd1;
	cvta.to.global.u64 	%rd5, %rd2;
	mad.lo.s32 	%r16, %r8, %r15, %r3;
	mul.wide.s32 	%rd6, %r16, 4;
	add.s64 	%rd7, %rd4, %rd6;
	ld.global.u32 	%r17, [%rd7];
	add.s64 	%rd8, %rd5, %rd6;
	ld.global.u32 	%r18, [%rd8];
	sub.s32 	%r19, %r17, %r18;
	mul.lo.s32 	%r20, %r19, %r19;
	cvt.rn.f32.u32 	%f1, %r20;
	shl.b32 	%r21, %r2, 2;
	mov.u32 	%r22, sdata;
	add.s32 	%r5, %r22, %r21;
	st.shared.f32 	[%r5], %f1;
	bar.sync 	0;
	setp.lt.u32 	%p4, %r26, 2;
	@%p4 bra 	$L__BB1_5;
$L__BB1_2:
	shr.u32 	%r7, %r26, 1;
	setp.ge.u32 	%p5, %r2, %r7;
	@%p5 bra 	$L__BB1_4;
	shl.b32 	%r23, %r7, 2;
	add.s32 	%r24, %r5, %r23;
	ld.shared.f32 	%f2, [%r24];
	ld.shared.f32 	%f3, [%r5];
	add.f32 	%f4, %f2, %f3;
	st.shared.f32 	[%r5], %f4;
$L__BB1_4:
	bar.sync 	0;
	setp.gt.u32 	%p6, %r26, 3;
	mov.u32 	%r26, %r7;
	@%p6 bra 	$L__BB1_2;
$L__BB1_5:
	setp.ne.s32 	%p7, %r2, 0;
	@%p7 bra 	$L__BB1_7;
	ld.shared.f32 	%f5, [sdata];
	cvt.rzi.s32.f32 	%r25, %f5;
	cvta.to.global.u64 	%rd9, %rd3;
	mul.wide.s32 	%rd10, %r3, 4;
	add.s64 	%rd11, %rd9, %rd10;
	st.global.u32 	[%rd11], %r25;
$L__BB1_7:
	ret;

}


// ===== COMPILED SASS (sm_100) =====

	.target	sm_100

	.elftype	@"ET_EXEC"


//--------------------- .note.nv.tkinfo           --------------------------
	.section	.note.nv.tkinfo,"",@"SHT_NOTE"
	.sectionflags	@"SHF_NOTE_NV_TKINFO"
	.tkinfo
        /*0018*/ 	.word	0x00000002
        /*0030*/ 	.string	""
        /*0030*/ 	.string	"ptxas"
        /*0030*/ 	.string	"Cuda compilation tools, release 13.0, V13.0.88"
        /*0030*/ 	.string	"Build cuda_13.0.r13.0/compiler.36424714_0"
        /*0030*/ 	.string	"-arch sm_100 -m 64 "



//--------------------- .note.nv.cuinfo           --------------------------
	.section	.note.nv.cuinfo,"",@"SHT_NOTE"
	.sectionflags	@"SHF_NOTE_NV_CUINFO"
        /*0018*/ 	.short	0x0002
        /*001a*/ 	.short	0x0064
        /*001c*/ 	.short	0x0082
	.zero		2


//--------------------- .nv.info                  --------------------------
	.section	.nv.info,"",@"SHT_CUDA_INFO"
	.align	4


	//----- nvinfo : EIATTR_REGCOUNT
	.align		4
        /*0000*/ 	.byte	0x04, 0x2f
        /*0002*/ 	.short	(.L_2 - .L_1)
	.align		4
.L_1:
        /*0004*/ 	.word	index@(_Z16printThreadIndexPiii)
        /*0008*/ 	.word	0x00000018


	//----- nvinfo : EIATTR_FRAME_SIZE
	.align		4
.L_2:
        /*000c*/ 	.byte	0x04, 0x11
        /*000e*/ 	.short	(.L_4 - .L_3)
	.align		4
.L_3:
        /*0010*/ 	.word	index@(_Z16printThreadIndexPiii)
        /*0014*/ 	.word	0x00000020


	//----- nvinfo : EIATTR_REGCOUNT
	.align		4
.L_4:
        /*0018*/ 	.byte	0x04, 0x2f
        /*001a*/ 	.short	(.L_6 - .L_5)
	.align		4
.L_5:
        /*001c*/ 	.word	index@(_Z10cudaEuclidPiS_S_ii)
        /*0020*/ 	.word	0x0000000c


	//----- nvinfo : EIATTR_FRAME_SIZE
	.align		4
.L_6:
        /*0024*/ 	.byte	0x04, 0x11
        /*0026*/ 	.short	(.L_8 - .L_7)
	.align		4
.L_7:
        /*0028*/ 	.word	index@(_Z10cudaEuclidPiS_S_ii)
        /*002c*/ 	.word	0x00000000


	//----- nvinfo : EIATTR_MIN_STACK_SIZE
	.align		4
.L_8:
        /*0030*/ 	.byte	0x04, 0x12
        /*0032*/ 	.short	(.L_10 - .L_9)
	.align		4
.L_9:
        /*0034*/ 	.word	index@(_Z10cudaEuclidPiS_S_ii)
        /*0038*/ 	.word	0x00000000


	//----- nvinfo : EIATTR_MIN_STACK_SIZE
	.align		4
.L_10:
        /*003c*/ 	.byte	0x04, 0x12
        /*003e*/ 	.short	(.L_12 - .L_11)
	.align		4
.L_11:
        /*0040*/ 	.word	index@(_Z16printThreadIndexPiii)
        /*0044*/ 	.word	0x00000020
.L_12:


//--------------------- .nv.compat                --------------------------
	.section	.nv.compat,"",@"SHT_CUDA_COMPAT_INFO"
	.align	4
        /*0000*/ 	.byte	0x02, 0x09, 0x00, 0x00, 0x02, 0x02, 0x01, 0x00, 0x02, 0x05, 0x05, 0x00, 0x03, 0x07, 0x01, 0x01
        /*0010*/ 	.byte	0x02, 0x03, 0x00, 0x00, 0x02, 0x06, 0x01, 0x00, 0x04, 0x0b, 0x08, 0x00, 0x09, 0x00, 0x00, 0x00
        /*0020*/ 	.byte	0x00, 0x00, 0x00, 0x00


//--------------------- .nv.info._Z10cudaEuclidPiS_S_ii --------------------------
	.section	.nv.info._Z10cudaEuclidPiS_S_ii,"",@"SHT_CUDA_INFO"
	.sectionflags	@""
	.align	4


	//----- nvinfo : EIATTR_CUDA_API_VERSION
	.align		4
        /*0000*/ 	.byte	0x04, 0x37
        /*0002*/ 	.short	(.L_14 - .L_13)
.L_13:
        /*0004*/ 	.word	0x00000082


	//----- nvinfo : EIATTR_KPARAM_INFO
	.align		4
.L_14:
        /*0008*/ 	.byte	0x04, 0x17
        /*000a*/ 	.short	(.L_16 - .L_15)
.L_15:
        /*000c*/ 	.word	0x00000000
        /*0010*/ 	.short	0x0004
        /*0012*/ 	.short	0x001c
        /*0014*/ 	.byte	0x00, 0xf0, 0x11, 0x00


	//----- nvinfo : EIATTR_KPARAM_INFO
	.align		4
.L_16:
        /*0018*/ 	.byte	0x04, 0x17
        /*001a*/ 	.short	(.L_18 - .L_17)
.L_17:
        /*001c*/ 	.word	0x00000000
        /*0020*/ 	.short	0x0003
        /*0022*/ 	.short	0x0018
        /*0024*/ 	.byte	0x00, 0xf0, 0x11, 0x00


	//----- nvinfo : EIATTR_KPARAM_INFO
	.align		4
.L_18:
        /*0028*/ 	.byte	0x04, 0x17
        /*002a*/ 	.short	(.L_20 - .L_19)
.L_19:
        /*002c*/ 	.word	0x00000000
        /*0030*/ 	.short	0x0002
        /*0032*/ 	.short	0x0010
        /*0034*/ 	.byte	0x00, 0xf5, 0x21, 0x00


	//----- nvinfo : EIATTR_KPARAM_INFO
	.align		4
.L_20:
        /*0038*/ 	.byte	0x04, 0x17
        /*003a*/ 	.short	(.L_22 - .L_21)
.L_21:
        /*003c*/ 	.word	0x00000000
        /*0040*/ 	.short	0x0001
        /*0042*/ 	.short	0x0008
        /*0044*/ 	.byte	0x00, 0xf5, 0x21, 0x00


	//----- nvinfo : EIATTR_KPARAM_INFO
	.align		4
.L_22:
        /*0048*/ 	.byte	0x04, 0x17
        /*004a*/ 	.short	(.L_24 - .L_23)
.L_23:
        /*004c*/ 	.word	0x00000000
        /*0050*/ 	.short	0x0000
        /*0052*/ 	.short	0x0000
        /*0054*/ 	.byte	0x00, 0xf5, 0x21, 0x00


	//----- nvinfo : EIATTR_SPARSE_MMA_MASK
	.align		4
.L_24:
        /*0058*/ 	.byte	0x03, 0x50
        /*005a*/ 	.short	0x0000


	//----- nvinfo : EIATTR_MAXREG_COUNT
	.align		4
        /*005c*/ 	.byte	0x03, 0x1b
        /*005e*/ 	.short	0x00ff


	//----- nvinfo : EIATTR_NUM_BARRIERS
	.align		4
        /*0060*/ 	.byte	0x02, 0x4c
        /*0062*/ 	.byte	0x01
	.zero		1


	//----- nvinfo : EIATTR_MERCURY_ISA_VERSION
	.align		4
        /*0064*/ 	.byte	0x03, 0x5f
        /*0066*/ 	.short	0x0101


	//----- nvinfo : EIATTR_VRC_CTA_INIT_COUNT
	.align		4
        /*0068*/ 	.byte	0x02, 0x4a
	.zero		1
	.zero		1


	//----- nvinfo : EIATTR_EXIT_INSTR_OFFSETS
	.align		4
        /*006c*/ 	.byte	0x04, 0x1c
        /*006e*/ 	.short	(.L_26 - .L_25)


	//   ....[0]....
.L_25:
        /*0070*/ 	.word	0x000000d0


	//   ....[1]....
        /*0074*/ 	.word	0x000002d0


	//   ....[2]....
        /*0078*/ 	.word	0x00000360


	//----- nvinfo : EIATTR_CBANK_PARAM_SIZE
	.align		4
.L_26:
        /*007c*/ 	.byte	0x03, 0x19
        /*007e*/ 	.short	0x0020


	//----- nvinfo : EIATTR_PARAM_CBANK
	.align		4
        /*0080*/ 	.byte	0x04, 0x0a
        /*0082*/ 	.short	(.L_28 - .L_27)
	.align		4
.L_27:
        /*0084*/ 	.word	index@(.nv.constant0._Z10cudaEuclidPiS_S_ii)
        /*0088*/ 	.short	0x0380
        /*008a*/ 	.short	0x0020


	//----- nvinfo : EIATTR_SW_WAR
	.align		4
.L_28:
        /*008c*/ 	.byte	0x04, 0x36
        /*008e*/ 	.short	(.L_30 - .L_29)
.L_29:
        /*0090*/ 	.word	0x00000008
.L_30:


//--------------------- .nv.info._Z16printThreadIndexPiii --------------------------
	.section	.nv.info._Z16printThreadIndexPiii,"",@"SHT_CUDA_INFO"
	.sectionflags	@""
	.align	4


	//----- nvinfo : EIATTR_CUDA_API_VERSION
	.align		4
        /*0000*/ 	.byte	0x04, 0x37
        /*0002*/ 	.short	(.L_32 - .L_31)
.L_31:
        /*0004*/ 	.word	0x00000082


	//----- nvinfo : EIATTR_KPARAM_INFO
	.align		4
.L_32:
        /*0008*/ 	.byte	0x04, 0x17
        /*000a*/ 	.short	(.L_34 - .L_33)
.L_33:
        /*000c*/ 	.word	0x00000000
        /*0010*/ 	.short	0x0002
        /*0012*/ 	.short	0x000c
        /*0014*/ 	.byte	0x00, 0xf0, 0x11, 0x00


	//----- nvinfo : EIATTR_KPARAM_INFO
	.align		4
.L_34:
        /*0018*/ 	.byte	0x04, 0x17
        /*001a*/ 	.short	(.L_36 - .L_35)
.L_35:
        /*001c*/ 	.word	0x00000000
        /*0020*/ 	.short	0x0001
        /*0022*/ 	.short	0x0008
        /*0024*/ 	.byte	0x00, 0xf0, 0x11, 0x00


	//----- nvinfo : EIATTR_KPARAM_INFO
	.align		4
.L_36:
        /*0028*/ 	.byte	0x04, 0x17
        /*002a*/ 	.short	(.L_38 - .L_37)
.L_37:
        /*002c*/ 	.word	0x00000000
        /*0030*/ 	.short	0x0000
        /*0032*/ 	.short	0x0000
        /*0034*/ 	.byte	0x00, 0xf5, 0x21, 0x00


	//----- nvinfo : EIATTR_SPARSE_MMA_MASK
	.align		4
.L_38:
        /*0038*/ 	.byte	0x03, 0x50
        /*003a*/ 	.short	0x0000


	//----- nvinfo : EIATTR_MAXREG_COUNT
	.align		4
        /*003c*/ 	.byte	0x03, 0x1b
        /*003e*/ 	.short	0x00ff


	//----- nvinfo : EIATTR_EXTERNS
	.align		4
        /*0040*/ 	.byte	0x04, 0x0f
        /*0042*/ 	.short	(.L_40 - .L_39)


	//   ....[0]....
	.align		4
.L_39:
        /*0044*/ 	.word	index@(vprintf)


	//----- nvinfo : EIATTR_MERCURY_ISA_VERSION
	.align		4
.L_40:
        /*0048*/ 	.byte	0x03, 0x5f
        /*004a*/ 	.short	0x0101


	//----- nvinfo : EIATTR_VRC_CTA_INIT_COUNT
	.align		4
        /*004c*/ 	.byte	0x02, 0x4a
	.zero		1
	.zero		1


	//----- nvinfo : EIATTR_SYSCALL_OFFSETS
	.align		4
        /*0050*/ 	.byte	0x04, 0x46
        /*0052*/ 	.short	(.L_42 - .L_41)


	//   ....[0]....
.L_41:
        /*0054*/ 	.word	0x000001c0


	//----- nvinfo : EIATTR_EXIT_INSTR_OFFSETS
	.align		4
.L_42:
        /*0058*/ 	.byte	0x04, 0x1c
        /*005a*/ 	.short	(.L_44 - .L_43)


	//   ....[0]....
.L_43:
        /*005c*/ 	.word	0x000001d0


	//----- nvinfo : EIATTR_CBANK_PARAM_SIZE
	.align		4
.L_44:
        /*0060*/ 	.byte	0x03, 0x19
        /*0062*/ 	.short	0x0010


	//----- nvinfo : EIATTR_PARAM_CBANK
	.align		4
        /*0064*/ 	.byte	0x04, 0x0a
        /*0066*/ 	.short	(.L_46 - .L_45)
	.align		4
.L_45:
        /*0068*/ 	.word	index@(.nv.constant0._Z16printThreadIndexPiii)
        /*006c*/ 	.short	0x0380
        /*006e*/ 	.short	0x0010


	//----- nvinfo : EIATTR_SW_WAR
	.align		4
.L_46:
        /*0070*/ 	.byte	0x04, 0x36
        /*0072*/ 	.short	(.L_48 - .L_47)
.L_47:
        /*0074*/ 	.word	0x00000008
.L_48:


//--------------------- .nv.callgraph             --------------------------
	.section	.nv.callgraph,"",@"SHT_CUDA_CALLGRAPH"
	.align	4
	.sectionentsize	8
	.align		4
        /*0000*/ 	.word	0x00000000
	.align		4
        /*0004*/ 	.word	0xffffffff
	.align		4
        /*0008*/ 	.word	index@(_Z16printThreadIndexPiii)
	.align		4
        /*000c*/ 	.word	index@(vprintf)
	.align		4
        /*0010*/ 	.word	0x00000000
	.align		4
        /*0014*/ 	.word	0xfffffffe
	.align		4
        /*0018*/ 	.word	0x00000000
	.align		4
        /*001c*/ 	.word	0xfffffffd
	.align		4
        /*0020*/ 	.word	0x00000000
	.align		4
        /*0024*/ 	.word	0xfffffffc


//--------------------- .nv.constant4             --------------------------
	.section	.nv.constant4,"a",@progbits
	.align	8
	.align		8
.nv.constant4:
        /*0000*/ 	.dword	$str
	.align		8
        /*0008*/ 	.dword	vprintf


//--------------------- .text._Z10cudaEuclidPiS_S_ii --------------------------
	.section	.text._Z10cudaEuclidPiS_S_ii,"ax",@progbits
	.align	128
        .global         _Z10cudaEuclidPiS_S_ii
        .type           _Z10cudaEuclidPiS_S_ii,@function
        .size           _Z10cudaEuclidPiS_S_ii,(.L_x_5 - _Z10cudaEuclidPiS_S_ii)
        .other          _Z10cudaEuclidPiS_S_ii,@"STO_CUDA_ENTRY STV_DEFAULT"
_Z10cudaEuclidPiS_S_ii:
.text._Z10cudaEuclidPiS_S_ii:
[----:B------:R-:W-:Y:S01]  /*0000*/  LDC R1, c[0x0][0x37c] ;  /* 0x0000df00ff017b82 */ /* 0x000fe20000000800 */
[----:B------:R-:W0:Y:S01]  /*0010*/  S2R R0, SR_CTAID.Y ;  /* 0x0000000000007919 */ /* 0x000e220000002600 */
[----:B------:R-:W1:Y:S01]  /*0020*/  LDCU UR4, c[0x0][0x360] ;  /* 0x00006c00ff0477ac */ /* 0x000e620008000800 */
[----:B------:R-:W0:Y:S01]  /*0030*/  S2R R3, SR_TID.Y ;  /* 0x0000000000037919 */ /* 0x000e220000002200 */
[----:B------:R-:W0:Y:S01]  /*0040*/  LDCU UR5, c[0x0][0x364] ;  /* 0x00006c80ff0577ac */ /* 0x000e220008000800 */
[----:B------:R-:W2:Y:S01]  /*0050*/  S2R R7, SR_CTAID.X ;  /* 0x0000000000077919 */ /* 0x000ea20000002500 */
[----:B------:R-:W3:Y:S01]  /*0060*/  LDCU.64 UR8, c[0x0][0x398] ;  /* 0x00007300ff0877ac */ /* 0x000ee20008000a00 */
[----:B------:R-:W2:Y:S01]  /*0070*/  S2R R8, SR_TID.X ;  /* 0x0000000000087919 */ /* 0x000ea20000002100 */
[----:B-1----:R-:W-:Y:S02]  /*0080*/  IMAD.U32 R6, RZ, RZ, UR4 ;  /* 0x00000004ff067e24 */ /* 0x002fe4000f8e00ff */
[----:B0-----:R-:W-:-:S05]  /*0090*/  IMAD R0, R0, UR5, R3 ;  /* 0x0000000500007c24 */ /* 0x001fca000f8e0203 */
[----:B---3--:R-:W-:Y:S01]  /*00a0*/  ISETP.GE.AND P0, PT, R0, UR9, PT ;  /* 0x0000000900007c0c */ /* 0x008fe2000bf06270 */
[----:B--2---:R-:W-:-:S05]  /*00b0*/  IMAD R7, R7, UR4, R8 ;  /* 0x0000000407077c24 */ /* 0x004fca000f8e0208 */
[----:B------:R-:W-:-:S13]  /*00c0*/  ISETP.GE.OR P0, PT, R7, UR8, P0 ;  /* 0x0000000807007c0c */ /* 0x000fda0008706670 */
[----:B------:R-:W-:Y:S05]  /*00d0*/  @P0 EXIT ;  /* 0x000000000000094d */ /* 0x000fea0003800000 */
[----:B------:R-:W0:Y:S01]  /*00e0*/  LDC.64 R2, c[0x0][0x380] ;  /* 0x0000e000ff027b82 */ /* 0x000e220000000a00 */
[----:B------:R-:W1:Y:S01]  /*00f0*/  LDCU.64 UR6, c[0x0][0x358] ;  /* 0x00006b00ff0677ac */ /* 0x000e620008000a00 */
[----:B------:R-:W-:-:S06]  /*0100*/  IMAD R9, R0, UR8, R7 ;  /* 0x0000000800097c24 */ /* 0x000fcc000f8e0207 */
[----:B------:R-:W2:Y:S01]  /*0110*/  LDC.64 R4, c[0x0][0x388] ;  /* 0x0000e200ff047b82 */ /* 0x000ea20000000a00 */
[----:B0-----:R-:W-:-:S06]  /*0120*/  IMAD.WIDE R2, R9, 0x4, R2 ;  /* 0x0000000409027825 */ /* 0x001fcc00078e0202 */
[----:B-1----:R-:W3:Y:S01]  /*0130*/  LDG.E R2, desc[UR6][R2.64] ;  /* 0x0000000602027981 */ /* 0x002ee2000c1e1900 */
[----:B--2---:R-:W-:-:S06]  /*0140*/  IMAD.WIDE R4, R9, 0x4, R4 ;  /* 0x0000000409047825 */ /* 0x004fcc00078e0204 */
[----:B------:R-:W3:Y:S01]  /*0150*/  LDG.E R5, desc[UR6][R4.64] ;  /* 0x0000000604057981 */ /* 0x000ee2000c1e1900 */
[----:B------:R-:W0:Y:S01]  /*0160*/  S2UR UR5, SR_CgaCtaId ;  /* 0x00000000000579c3 */ /* 0x000e220000008800 */
[----:B------:R-:W-:Y:S01]  /*0170*/  UMOV UR4, 0x400 ;  /* 0x0000040000047882 */ /* 0x000fe20000000000 */
[----:B------:R-:W-:Y:S02]  /*0180*/  ISETP.GE.U32.AND P1, PT, R6, 0x2, PT ;  /* 0x000000020600780c */ /* 0x000fe40003f26070 */
[----:B------:R-:W-:Y:S01]  /*0190*/  ISETP.NE.AND P0, PT, R8, RZ, PT ;  /* 0x000000ff0800720c */ /* 0x000fe20003f05270 */
[----:B0-----:R-:W-:-:S06]  /*01a0*/  ULEA UR4, UR5, UR4, 0x18 ;  /* 0x0000000405047291 */ /* 0x001fcc000f8ec0ff */
[----:B------:R-:W-:Y:S01]  /*01b0*/  LEA R9, R8, UR4, 0x2 ;  /* 0x0000000408097c11 */ /* 0x000fe2000f8e10ff */
[----:B---3--:R-:W-:-:S04]  /*01c0*/  IMAD.IADD R0, R2, 0x1, -R5 ;  /* 0x0000000102007824 */ /* 0x008fc800078e0a05 */
[----:B------:R-:W-:-:S05]  /*01d0*/  IMAD R0, R0, R0, RZ ;  /* 0x0000000000007224 */ /* 0x000fca00078e02ff */
[----:B------:R-:W-:-:S05]  /*01e0*/  I2FP.F32.U32 R0, R0 ;  /* 0x0000000000007245 */ /* 0x000fca0000201000 */
[----:B------:R0:W-:Y:S01]  /*01f0*/  STS [R9], R0 ;  /* 0x0000000009007388 */ /* 0x0001e20000000800 */
[----:B------:R-:W-:Y:S06]  /*0200*/  BAR.SYNC.DEFER_BLOCKING 0x0 ;  /* 0x0000000000007b1d */ /* 0x000fec0000010000 */
[----:B------:R-:W-:Y:S05]  /*0210*/  @!P1 BRA `(.L_x_0) ;  /* 0x00000000002c9947 */ /* 0x000fea0003800000 */
.L_x_1:
[----:B------:R-:W-:-:S04]  /*0220*/  SHF.R.U32.HI R4, RZ, 0x1, R6 ;  /* 0x00000001ff047819 */ /* 0x000fc80000011606 */
[----:B------:R-:W-:-:S13]  /*0230*/  ISETP.GE.U32.AND P1, PT, R8, R4, PT ;  /* 0x000000040800720c */ /* 0x000fda0003f26070 */
[----:B0-----:R-:W-:Y:S01]  /*0240*/  @!P1 LEA R0, R4, R9, 0x2 ;  /* 0x0000000904009211 */ /* 0x001fe200078e10ff */
[----:B------:R-:W-:Y:S05]  /*0250*/  @!P1 LDS R3, [R9] ;  /* 0x0000000009039984 */ /* 0x000fea0000000800 */
[----:B------:R-:W0:Y:S02]  /*0260*/  @!P1 LDS R0, [R0] ;  /* 0x0000000000009984 */ /* 0x000e240000000800 */
[----:B0-----:R-:W-:-:S05]  /*0270*/  @!P1 FADD R2, R0, R3 ;  /* 0x0000000300029221 */ /* 0x001fca0000000000 */
[----:B------:R1:W-:Y:S01]  /*0280*/  @!P1 STS [R9], R2 ;  /* 0x0000000209009388 */ /* 0x0003e20000000800 */
[----:B------:R-:W-:Y:S01]  /*0290*/  BAR.SYNC.DEFER_BLOCKING 0x0 ;  /* 0x0000000000007b1d */ /* 0x000fe20000010000 */
[----:B------:R-:W-:Y:S02]  /*02a0*/  ISETP.GT.U32.AND P1, PT, R6, 0x3, PT ;  /* 0x000000030600780c */ /* 0x000fe40003f24070 */
[----:B------:R-:W-:-:S11]  /*02b0*/  MOV R6, R4 ;  /* 0x0000000400067202 */ /* 0x000fd60000000f00 */
[----:B-1----:R-:W-:Y:S05]  /*02c0*/  @P1 BRA `(.L_x_1) ;  /* 0xfffffffc00d41947 */ /* 0x002fea000383ffff */
.L_x_0:
[----:B------:R-:W-:Y:S05]  /*02d0*/  @P0 EXIT ;  /* 0x000000000000094d */ /* 0x000fea0003800000 */
[----:B------:R-:W1:Y:S01]  /*02e0*/  S2UR UR5, SR_CgaCtaId ;  /* 0x00000000000579c3 */ /* 0x000e620000008800 */
[----:B------:R-:W-:-:S07]  /*02f0*/  UMOV UR4, 0x400 ;  /* 0x0000040000047882 */ /* 0x000fce0000000000 */
[----:B------:R-:W2:Y:S01]  /*0300*/  LDC.64 R2, c[0x0][0x390] ;  /* 0x0000e400ff027b82 */ /* 0x000ea20000000a00 */
[----:B-1----:R-:W-:Y:S01]  /*0310*/  ULEA UR4, UR5, UR4, 0x18 ;  /* 0x0000000405047291 */ /* 0x002fe2000f8ec0ff */
[----:B--2---:R-:W-:-:S08]  /*0320*/  IMAD.WIDE R2, R7, 0x4, R2 ;  /* 0x0000000407027825 */ /* 0x004fd000078e0202 */
[----:B0-----:R-:W0:Y:S02]  /*0330*/  LDS R0, [UR4] ;  /* 0x00000004ff007984 */ /* 0x001e240008000800 */
[----:B0-----:R-:W0:Y:S02]  /*0340*/  F2I.TRUNC.NTZ R5, R0 ;  /* 0x0000000000057305 */ /* 0x001e24000020f100 */
[----:B0-----:R-:W-:Y:S01]  /*0350*/  STG.E desc[UR6][R2.64], R5 ;  /* 0x0000000502007986 */ /* 0x001fe2000c101906 */
[----:B------:R-:W-:Y:S05]  /*0360*/  EXIT ;  /* 0x000000000000794d */ /* 0x000fea0003800000 */
.L_x_2:
[----:B------:R-:W-:-:S00]  /*0370*/  BRA `(.L_x_2) ;  /* 0xfffffffc00fc7947 */ /* 0x000fc0000383ffff */
[----:B------:R-:W-:-:S00]  /*0380*/  NOP ;  /* 0x0000000000007918 */ /* 0x000fc00000000000 */
[----:B------:R-:W-:-:S00]  /*0390*/  NOP ;  /* 0x0000000000007918 */ /* 0x000fc00000000000 */
[----:B------:R-:W-:-:S00]  /*03a0*/  NOP ;  /* 0x0000000000007918 */ /* 0x000fc00000000000 */
[----:B------:R-:W-:-:S00]  /*03b0*/  NOP ;  /* 0x0000000000007918 */ /* 0x000fc00000000000 */
[----:B------:R-:W-:-:S00]  /*03c0*/  NOP ;  /* 0x0000000000007918 */ /* 0x000fc00000000000 */
[----:B------:R-:W-:-:S00]  /*03d0*/  NOP ;  /* 0x0000000000007918 */ /* 0x000fc00000000000 */
[----:B------:R-:W-:-:S00]  /*03e0*/  NOP ;  /* 0x0000000000007918 */ /* 0x000fc00000000000 */
[----:B------:R-:W-:-:S00]  /*03f0*/  NOP ;  /* 0x0000000000007918 */ /* 0x000fc00000000000 */
.L_x_5:


//--------------------- .text._Z16printThreadIndexPiii --------------------------
	.section	.text._Z16printThreadIndexPiii,"ax",@progbits
	.align	128
        .global         _Z16printThreadIndexPiii
        .type           _Z16printThreadIndexPiii,@function
        .size           _Z16printThreadIndexPiii,(.L_x_6 - _Z16printThreadIndexPiii)
        .other          _Z16printThreadIndexPiii,@"STO_CUDA_ENTRY STV_DEFAULT"
_Z16printThreadIndexPiii:
.text._Z16printThreadIndexPiii:
[----:B------:R-:W0:Y:S01]  /*0000*/  LDC R1, c[0x0][0x37c] ;  /* 0x0000df00ff017b82 */ /* 0x000e220000000800 */
[----:B------:R-:W1:Y:S01]  /*0010*/  S2R R16, SR_TID.X ;  /* 0x0000000000107919 */ /* 0x000e620000002100 */
[----:B------:R-:W2:Y:S06]  /*0020*/  LDCU UR6, c[0x0][0x2fc] ;  /* 0x00005f80ff0677ac */ /* 0x000eac0008000800 */
[----:B------:R-:W3:Y:S01]  /*0030*/  LDC.64 R2, c[0x0][0x380] ;  /* 0x0000e000ff027b82 */ /* 0x000ee20000000a00 */
[----:B0-----:R-:W-:Y:S01]  /*0040*/  IADD3 R1, PT, PT, R1, -0x20, RZ ;  /* 0xffffffe001017810 */ /* 0x001fe20007ffe0ff */
[----:B------:R-:W1:Y:S01]  /*0050*/  S2R R18, SR_CTAID.X ;  /* 0x0000000000127919 */ /* 0x000e620000002500 */
[----:B------:R-:W1:Y:S01]  /*0060*/  LDCU UR7, c[0x0][0x360] ;  /* 0x00006c00ff0777ac */ /* 0x000e620008000800 */
[----:B------:R-:W0:Y:S01]  /*0070*/  S2R R17, SR_TID.Y ;  /* 0x0000000000117919 */ /* 0x000e220000002200 */
[----:B------:R-:W0:Y:S01]  /*0080*/  LDCU UR8, c[0x0][0x364] ;  /* 0x00006c80ff0877ac */ /* 0x000e220008000800 */
[----:B------:R-:W0:Y:S01]  /*0090*/  S2R R19, SR_CTAID.Y ;  /* 0x0000000000137919 */ /* 0x000e220000002600 */
[----:B------:R-:W4:Y:S01]  /*00a0*/  LDCU UR9, c[0x0][0x388] ;  /* 0x00007100ff0977ac */ /* 0x000f220008000800 */
[----:B------:R-:W5:Y:S01]  /*00b0*/  LDCU.64 UR4, c[0x0][0x358] ;  /* 0x00006b00ff0477ac */ /* 0x000f620008000a00 */
[----:B-1----:R-:W-:-:S02]  /*00c0*/  IMAD R8, R18, UR7, R16 ;  /* 0x0000000712087c24 */ /* 0x002fc4000f8e0210 */
[----:B0-----:R-:W-:-:S04]  /*00d0*/  IMAD R9, R19, UR8, R17 ;  /* 0x0000000813097c24 */ /* 0x001fc8000f8e0211 */
[----:B----4-:R-:W-:Y:S01]  /*00e0*/  IMAD R10, R9, UR9, R8 ;  /* 0x00000009090a7c24 */ /* 0x010fe2000f8e0208 */
[----:B------:R-:W-:Y:S01]  /*00f0*/  MOV R0, 0x8 ;  /* 0x0000000800007802 */ /* 0x000fe20000000f00 */
[----:B------:R0:W-:Y:S01]  /*0100*/  STL.128 [R1], R16 ;  /* 0x0000001001007387 */ /* 0x0001e20000100c00 */
[----:B------:R-:W1:Y:S01]  /*0110*/  LDCU.64 UR8, c[0x4][URZ] ;  /* 0x01000000ff0877ac */ /* 0x000e620008000a00 */
[----:B---3--:R-:W-:-:S05]  /*0120*/  IMAD.WIDE.U32 R2, R10, 0x4, R2 ;  /* 0x000000040a027825 */ /* 0x008fca00078e0002 */
[----:B-----5:R-:W3:Y:S01]  /*0130*/  LDG.E R11, desc[UR4][R2.64] ;  /* 0x00000004020b7981 */ /* 0x020ee2000c1e1900 */
[----:B------:R-:W4:Y:S01]  /*0140*/  LDCU UR4, c[0x0][0x2f8] ;  /* 0x00005f00ff0477ac */ /* 0x000f220008000800 */
[----:B------:R0:W0:Y:S01]  /*0150*/  LDC.64 R12, c[0x4][R0] ;  /* 0x01000000000c7b82 */ /* 0x0000220000000a00 */
[----:B-1----:R-:W-:Y:S02]  /*0160*/  MOV R4, UR8 ;  /* 0x0000000800047c02 */ /* 0x002fe40008000f00 */
[----:B------:R-:W-:Y:S02]  /*0170*/  MOV R5, UR9 ;  /* 0x0000000900057c02 */ /* 0x000fe40008000f00 */
[----:B----4-:R-:W-:-:S04]  /*0180*/  IADD3 R6, P0, PT, R1, UR4, RZ ;  /* 0x0000000401067c10 */ /* 0x010fc8000ff1e0ff */
[----:B--2---:R-:W-:Y:S01]  /*0190*/  IADD3.X R7, PT, PT, RZ, UR6, RZ, P0, !PT ;  /* 0x00000006ff077c10 */ /* 0x004fe200087fe4ff */
[----:B0--3--:R1:W-:Y:S08]  /*01a0*/  STL.128 [R1+0x10], R8 ;  /* 0x0000100801007387 */ /* 0x0093f00000100c00 */
[----:B------:R-:W-:-:S07]  /*01b0*/  LEPC R20, `(.L_x_3) ;  /* 0x000000001014794e */ /* 0x000fce0000000000 */
[----:B-1----:R-:W-:Y:S05]  /*01c0*/  CALL.ABS.NOINC R12 ;  /* 0x000000000c007343 */ /* 0x002fea0003c00000 */
.L_x_3:
[----:B------:R-:W-:Y:S05]  /*01d0*/  EXIT ;  /* 0x000000000000794d */ /* 0x000fea0003800000 */
.L_x_4:
        /* <DEDUP_REMOVED lines=10> */
.L_x_6:


//--------------------- .nv.global.init           --------------------------
	.section	.nv.global.init,"aw",@progbits
.nv.global.init:
	.type		$str,@object
	.size		$str,(.L_0 - $str)
$str:
        /*0000*/ 	.byte	0x74, 0x68, 0x72, 0x65, 0x61, 0x64, 0x5f, 0x69, 0x64, 0x20, 0x28, 0x25, 0x64, 0x2c, 0x25, 0x64
        /*0010*/ 	.byte	0x29, 0x20, 0x62, 0x6c, 0x6f, 0x63, 0x6b, 0x5f, 0x69, 0x64, 0x20, 0x28, 0x25, 0x64, 0x2c, 0x25
        /*0020*/ 	.byte	0x64, 0x29, 0x20, 0x63, 0x6f, 0x6f, 0x72, 0x64, 0x69, 0x6e, 0x61, 0x74, 0x65, 0x20, 0x28, 0x25
        /*0030*/ 	.byte	0x64, 0x2c, 0x25, 0x64, 0x29, 0x20, 0x67, 0x6c, 0x6f, 0x62, 0x61, 0x6c, 0x20, 0x69, 0x6e, 0x64
        /*0040*/ 	.byte	0x65, 0x78, 0x20, 0x25, 0x32, 0x64, 0x20, 0x69, 0x76, 0x61, 0x6c, 0x20, 0x25, 0x32, 0x64, 0x0a
        /*0050*/ 	.byte	0x00
.L_0:


//--------------------- .nv.shared._Z10cudaEuclidPiS_S_ii --------------------------
	.section	.nv.shared._Z10cudaEuclidPiS_S_ii,"aw",@nobits
	.sectionflags	@""
	.align	16
	.zero		1024


//--------------------- .nv.shared.reserved.0     --------------------------
	.section	.nv.shared.reserved.0,"aw",@nobits
	.weak		__nv_reservedSMEM_offset_0_alias
	.size		__nv_reservedSMEM_offset_0_alias, 0, 64
	.other		__nv_reservedSMEM_offset_0_alias,@"STO_CUDA_RESERVED_SHARED STV_DEFAULT"
__nv_reservedSMEM_offset_0_alias:
	.zero		0
	.zero		64


//--------------------- .nv.shared._Z16printThreadIndexPiii --------------------------
	.section	.nv.shared._Z16printThreadIndexPiii,"aw",@nobits
	.sectionflags	@""
	.align	16
	.zero		1024


//--------------------- .nv.constant0._Z10cudaEuclidPiS_S_ii --------------------------
	.section	.nv.constant0._Z10cudaEuclidPiS_S_ii,"a",@progbits
	.sectionflags	@""
	.align	4
.nv.constant0._Z10cudaEuclidPiS_S_ii:
	.zero		928


//--------------------- .nv.constant0._Z16printThreadIndexPiii --------------------------
	.section	.nv.constant0._Z16printThreadIndexPiii,"a",@progbits
	.sectionflags	@""
	.align	4
.nv.constant0._Z16printThreadIndexPiii:
	.zero		912


//--------------------- SYMBOLS --------------------------

	.type		.nv.reservedSmem.offset0,@object
	.size		.nv.reservedSmem.offset0,0x4
	.type		.nv.reservedSmem.cap,@object
	.size		.nv.reservedSmem.cap,0x4
	.type		vprintf,@function
